//
// Generated by NVIDIA NVVM Compiler
//
// Compiler Build ID: CL-36424714
// Cuda compilation tools, release 13.0, V13.0.88
// Based on NVVM 20.0.0
//

.version 9.0
.target sm_100
.address_size 64

	// .globl	_ZN3cub18CUB_300001_SM_10006detail11EmptyKernelIvEEvv
.global .align 1 .b8 _ZN40_INTERNAL_e57dc792_4_k_cu_526ab92c_344984cuda3std3__45__cpo5beginE[1];
.global .align 1 .b8 _ZN40_INTERNAL_e57dc792_4_k_cu_526ab92c_344984cuda3std3__45__cpo3endE[1];
.global .align 1 .b8 _ZN40_INTERNAL_e57dc792_4_k_cu_526ab92c_344984cuda3std3__45__cpo6cbeginE[1];
.global .align 1 .b8 _ZN40_INTERNAL_e57dc792_4_k_cu_526ab92c_344984cuda3std3__45__cpo4cendE[1];
.global .align 1 .b8 _ZN40_INTERNAL_e57dc792_4_k_cu_526ab92c_344984cuda3std3__45__cpo6rbeginE[1];
.global .align 1 .b8 _ZN40_INTERNAL_e57dc792_4_k_cu_526ab92c_344984cuda3std3__45__cpo4rendE[1];
.global .align 1 .b8 _ZN40_INTERNAL_e57dc792_4_k_cu_526ab92c_344984cuda3std3__45__cpo7crbeginE[1];
.global .align 1 .b8 _ZN40_INTERNAL_e57dc792_4_k_cu_526ab92c_344984cuda3std3__45__cpo5crendE[1];
.global .align 1 .b8 _ZN40_INTERNAL_e57dc792_4_k_cu_526ab92c_344984cuda3std3__442_GLOBAL__N__e57dc792_4_k_cu_526ab92c_344986ignoreE[1];
.global .align 1 .b8 _ZN40_INTERNAL_e57dc792_4_k_cu_526ab92c_344984cuda3std3__419piecewise_constructE[1];
.global .align 1 .b8 _ZN40_INTERNAL_e57dc792_4_k_cu_526ab92c_344984cuda3std3__48in_placeE[1];
.global .align 1 .b8 _ZN40_INTERNAL_e57dc792_4_k_cu_526ab92c_344984cuda3std3__420unreachable_sentinelE[1];
.global .align 1 .b8 _ZN40_INTERNAL_e57dc792_4_k_cu_526ab92c_344984cuda3std3__47nulloptE[1];
.global .align 1 .b8 _ZN40_INTERNAL_e57dc792_4_k_cu_526ab92c_344984cuda3std3__48unexpectE[1];
.global .align 1 .b8 _ZN40_INTERNAL_e57dc792_4_k_cu_526ab92c_344984cuda3std6ranges3__45__cpo4swapE[1];
.global .align 1 .b8 _ZN40_INTERNAL_e57dc792_4_k_cu_526ab92c_344984cuda3std6ranges3__45__cpo9iter_moveE[1];
.global .align 1 .b8 _ZN40_INTERNAL_e57dc792_4_k_cu_526ab92c_344984cuda3std6ranges3__45__cpo5beginE[1];
.global .align 1 .b8 _ZN40_INTERNAL_e57dc792_4_k_cu_526ab92c_344984cuda3std6ranges3__45__cpo3endE[1];
.global .align 1 .b8 _ZN40_INTERNAL_e57dc792_4_k_cu_526ab92c_344984cuda3std6ranges3__45__cpo6cbeginE[1];
.global .align 1 .b8 _ZN40_INTERNAL_e57dc792_4_k_cu_526ab92c_344984cuda3std6ranges3__45__cpo4cendE[1];
.global .align 1 .b8 _ZN40_INTERNAL_e57dc792_4_k_cu_526ab92c_344984cuda3std6ranges3__45__cpo7advanceE[1];
.global .align 1 .b8 _ZN40_INTERNAL_e57dc792_4_k_cu_526ab92c_344984cuda3std6ranges3__45__cpo9iter_swapE[1];
.global .align 1 .b8 _ZN40_INTERNAL_e57dc792_4_k_cu_526ab92c_344984cuda3std6ranges3__45__cpo4nextE[1];
.global .align 1 .b8 _ZN40_INTERNAL_e57dc792_4_k_cu_526ab92c_344984cuda3std6ranges3__45__cpo4prevE[1];
.global .align 1 .b8 _ZN40_INTERNAL_e57dc792_4_k_cu_526ab92c_344984cuda3std6ranges3__45__cpo4dataE[1];
.global .align 1 .b8 _ZN40_INTERNAL_e57dc792_4_k_cu_526ab92c_344984cuda3std6ranges3__45__cpo5cdataE[1];
.global .align 1 .b8 _ZN40_INTERNAL_e57dc792_4_k_cu_526ab92c_344984cuda3std6ranges3__45__cpo4sizeE[1];
.global .align 1 .b8 _ZN40_INTERNAL_e57dc792_4_k_cu_526ab92c_344984cuda3std6ranges3__45__cpo5ssizeE[1];
.global .align 1 .b8 _ZN40_INTERNAL_e57dc792_4_k_cu_526ab92c_344984cuda3std6ranges3__45__cpo8distanceE[1];
.global .align 1 .b8 _ZN40_INTERNAL_e57dc792_4_k_cu_526ab92c_344986thrust24THRUST_300001_SM_1000_NS6system6detail10sequential3seqE[1];
.global .align 1 .b8 _ZN40_INTERNAL_e57dc792_4_k_cu_526ab92c_344986thrust24THRUST_300001_SM_1000_NS12placeholders2_1E[1];
.global .align 1 .b8 _ZN40_INTERNAL_e57dc792_4_k_cu_526ab92c_344986thrust24THRUST_300001_SM_1000_NS12placeholders2_2E[1];
.global .align 1 .b8 _ZN40_INTERNAL_e57dc792_4_k_cu_526ab92c_344986thrust24THRUST_300001_SM_1000_NS12placeholders2_3E[1];
.global .align 1 .b8 _ZN40_INTERNAL_e57dc792_4_k_cu_526ab92c_344986thrust24THRUST_300001_SM_1000_NS12placeholders2_4E[1];
.global .align 1 .b8 _ZN40_INTERNAL_e57dc792_4_k_cu_526ab92c_344986thrust24THRUST_300001_SM_1000_NS12placeholders2_5E[1];
.global .align 1 .b8 _ZN40_INTERNAL_e57dc792_4_k_cu_526ab92c_344986thrust24THRUST_300001_SM_1000_NS12placeholders2_6E[1];
.global .align 1 .b8 _ZN40_INTERNAL_e57dc792_4_k_cu_526ab92c_344986thrust24THRUST_300001_SM_1000_NS12placeholders2_7E[1];
.global .align 1 .b8 _ZN40_INTERNAL_e57dc792_4_k_cu_526ab92c_344986thrust24THRUST_300001_SM_1000_NS12placeholders2_8E[1];
.global .align 1 .b8 _ZN40_INTERNAL_e57dc792_4_k_cu_526ab92c_344986thrust24THRUST_300001_SM_1000_NS12placeholders2_9E[1];
.global .align 1 .b8 _ZN40_INTERNAL_e57dc792_4_k_cu_526ab92c_344986thrust24THRUST_300001_SM_1000_NS12placeholders3_10E[1];

.visible .entry _ZN3cub18CUB_300001_SM_10006detail11EmptyKernelIvEEvv()
{


	ret;

}


// ===== COMPILED SASS (sm_100) =====

	.target	sm_100

	.elftype	@"ET_EXEC"


//--------------------- .note.nv.tkinfo           --------------------------
	.section	.note.nv.tkinfo,"",@"SHT_NOTE"
	.sectionflags	@"SHF_NOTE_NV_TKINFO"
	.tkinfo
        /*0018*/ 	.word	0x00000002
        /*0030*/ 	.string	""
        /*0030*/ 	.string	"ptxas"
        /*0030*/ 	.string	"Cuda compilation tools, release 13.0, V13.0.88"
        /*0030*/ 	.string	"Build cuda_13.0.r13.0/compiler.36424714_0"
        /*0030*/ 	.string	"-arch sm_100 -m 64 "



//--------------------- .note.nv.cuinfo           --------------------------
	.section	.note.nv.cuinfo,"",@"SHT_NOTE"
	.sectionflags	@"SHF_NOTE_NV_CUINFO"
        /*0018*/ 	.short	0x0002
        /*001a*/ 	.short	0x0064
        /*001c*/ 	.short	0x0082
	.zero		2


//--------------------- .nv.info                  --------------------------
	.section	.nv.info,"",@"SHT_CUDA_INFO"
	.align	4


	//----- nvinfo : EIATTR_REGCOUNT
	.align		4
        /*0000*/ 	.byte	0x04, 0x2f
        /*0002*/ 	.short	(.L_41 - .L_40)
	.align		4
.L_40:
        /*0004*/ 	.word	index@(_ZN3cub18CUB_300001_SM_10006detail11EmptyKernelIvEEvv)
        /*0008*/ 	.word	0x00000004


	//----- nvinfo : EIATTR_FRAME_SIZE
	.align		4
.L_41:
        /*000c*/ 	.byte	0x04, 0x11
        /*000e*/ 	.short	(.L_43 - .L_42)
	.align		4
.L_42:
        /*0010*/ 	.word	index@(_ZN3cub18CUB_300001_SM_10006detail11EmptyKernelIvEEvv)
        /*0014*/ 	.word	0x00000000


	//----- nvinfo : EIATTR_MIN_STACK_SIZE
	.align		4
.L_43:
        /*0018*/ 	.byte	0x04, 0x12
        /*001a*/ 	.short	(.L_45 - .L_44)
	.align		4
.L_44:
        /*001c*/ 	.word	index@(_ZN3cub18CUB_300001_SM_10006detail11EmptyKernelIvEEvv)
        /*0020*/ 	.word	0x00000000
.L_45:


//--------------------- .nv.compat                --------------------------
	.section	.nv.compat,"",@"SHT_CUDA_COMPAT_INFO"
	.align	4
        /*0000*/ 	.byte	0x02, 0x09, 0x00, 0x00, 0x02, 0x02, 0x01, 0x00, 0x02, 0x05, 0x05, 0x00, 0x03, 0x07, 0x01, 0x01
        /*0010*/ 	.byte	0x02, 0x03, 0x00, 0x00, 0x02, 0x06, 0x01, 0x00, 0x04, 0x0b, 0x08, 0x00, 0x09, 0x00, 0x00, 0x00
        /*0020*/ 	.byte	0x00, 0x00, 0x00, 0x00


//--------------------- .nv.info._ZN3cub18CUB_300001_SM_10006detail11EmptyKernelIvEEvv --------------------------
	.section	.nv.info._ZN3cub18CUB_300001_SM_10006detail11EmptyKernelIvEEvv,"",@"SHT_CUDA_INFO"
	.sectionflags	@""
	.align	4


	//----- nvinfo : EIATTR_CUDA_API_VERSION
	.align		4
        /*0000*/ 	.byte	0x04, 0x37
        /*0002*/ 	.short	(.L_47 - .L_46)
.L_46:
        /*0004*/ 	.word	0x00000082


	//----- nvinfo : EIATTR_SPARSE_MMA_MASK
	.align		4
.L_47:
        /*0008*/ 	.byte	0x03, 0x50
        /*000a*/ 	.short	0x0000


	//----- nvinfo : EIATTR_MAXREG_COUNT
	.align		4
        /*000c*/ 	.byte	0x03, 0x1b
        /*000e*/ 	.short	0x00ff


	//----- nvinfo : EIATTR_MERCURY_ISA_VERSION
	.align		4
        /*0010*/ 	.byte	0x03, 0x5f
        /*0012*/ 	.short	0x0101


	//----- nvinfo : EIATTR_VRC_CTA_INIT_COUNT
	.align		4
        /*0014*/ 	.byte	0x02, 0x4a
	.zero		1
	.zero		1


	//----- nvinfo : EIATTR_EXIT_INSTR_OFFSETS
	.align		4
        /*0018*/ 	.byte	0x04, 0x1c
        /*001a*/ 	.short	(.L_49 - .L_48)


	//   ....[0]....
.L_48:
        /*001c*/ 	.word	0x00000010


	//----- nvinfo : EIATTR_SW_WAR
	.align		4
.L_49:
        /*0020*/ 	.byte	0x04, 0x36
        /*0022*/ 	.short	(.L_51 - .L_50)
.L_50:
        /*0024*/ 	.word	0x00000008
.L_51:


//--------------------- .nv.callgraph             --------------------------
	.section	.nv.callgraph,"",@"SHT_CUDA_CALLGRAPH"
	.align	4
	.sectionentsize	8
	.align		4
        /*0000*/ 	.word	0x00000000
	.align		4
        /*0004*/ 	.word	0xffffffff
	.align		4
        /*0008*/ 	.word	0x00000000
	.align		4
        /*000c*/ 	.word	0xfffffffe
	.align		4
        /*0010*/ 	.word	0x00000000
	.align		4
        /*0014*/ 	.word	0xfffffffd
	.align		4
        /*0018*/ 	.word	0x00000000
	.align		4
        /*001c*/ 	.word	0xfffffffc


//--------------------- .nv.constant4             --------------------------
	.section	.nv.constant4,"a",@progbits
	.align	8
	.align		8
.nv.constant4:
        /*0000*/ 	.dword	_ZN40_INTERNAL_e57dc792_4_k_cu_526ab92c_347844cuda3std3__45__cpo5beginE
	.align		8
        /*0008*/ 	.dword	_ZN40_INTERNAL_e57dc792_4_k_cu_526ab92c_347844cuda3std3__45__cpo3endE
	.align		8
        /*0010*/ 	.dword	_ZN40_INTERNAL_e57dc792_4_k_cu_526ab92c_347844cuda3std3__45__cpo6cbeginE
	.align		8
        /*0018*/ 	.dword	_ZN40_INTERNAL_e57dc792_4_k_cu_526ab92c_347844cuda3std3__45__cpo4cendE
	.align		8
        /*0020*/ 	.dword	_ZN40_INTERNAL_e57dc792_4_k_cu_526ab92c_347844cuda3std3__45__cpo6rbeginE
	.align		8
        /*0028*/ 	.dword	_ZN40_INTERNAL_e57dc792_4_k_cu_526ab92c_347844cuda3std3__45__cpo4rendE
	.align		8
        /*0030*/ 	.dword	_ZN40_INTERNAL_e57dc792_4_k_cu_526ab92c_347844cuda3std3__45__cpo7crbeginE
	.align		8
        /*0038*/ 	.dword	_ZN40_INTERNAL_e57dc792_4_k_cu_526ab92c_347844cuda3std3__45__cpo5crendE
	.align		8
        /*0040*/ 	.dword	_ZN40_INTERNAL_e57dc792_4_k_cu_526ab92c_347844cuda3std3__442_GLOBAL__N__e57dc792_4_k_cu_526ab92c_347846ignoreE
	.align		8
        /*0048*/ 	.dword	_ZN40_INTERNAL_e57dc792_4_k_cu_526ab92c_347844cuda3std3__419piecewise_constructE
	.align		8
        /*0050*/ 	.dword	_ZN40_INTERNAL_e57dc792_4_k_cu_526ab92c_347844cuda3std3__48in_placeE
	.align		8
        /*0058*/ 	.dword	_ZN40_INTERNAL_e57dc792_4_k_cu_526ab92c_347844cuda3std3__420unreachable_sentinelE
	.align		8
        /*0060*/ 	.dword	_ZN40_INTERNAL_e57dc792_4_k_cu_526ab92c_347844cuda3std3__47nulloptE
	.align		8
        /*0068*/ 	.dword	_ZN40_INTERNAL_e57dc792_4_k_cu_526ab92c_347844cuda3std3__48unexpectE
	.align		8
        /*0070*/ 	.dword	_ZN40_INTERNAL_e57dc792_4_k_cu_526ab92c_347844cuda3std6ranges3__45__cpo4swapE
	.align		8
        /*0078*/ 	.dword	_ZN40_INTERNAL_e57dc792_4_k_cu_526ab92c_347844cuda3std6ranges3__45__cpo9iter_moveE
	.align		8
        /*0080*/ 	.dword	_ZN40_INTERNAL_e57dc792_4_k_cu_526ab92c_347844cuda3std6ranges3__45__cpo5beginE
	.align		8
        /*0088*/ 	.dword	_ZN40_INTERNAL_e57dc792_4_k_cu_526ab92c_347844cuda3std6ranges3__45__cpo3endE
	.align		8
        /*0090*/ 	.dword	_ZN40_INTERNAL_e57dc792_4_k_cu_526ab92c_347844cuda3std6ranges3__45__cpo6cbeginE
	.align		8
        /*0098*/ 	.dword	_ZN40_INTERNAL_e57dc792_4_k_cu_526ab92c_347844cuda3std6ranges3__45__cpo4cendE
	.align		8
        /*00a0*/ 	.dword	_ZN40_INTERNAL_e57dc792_4_k_cu_526ab92c_347844cuda3std6ranges3__45__cpo7advanceE
	.align		8
        /*00a8*/ 	.dword	_ZN40_INTERNAL_e57dc792_4_k_cu_526ab92c_347844cuda3std6ranges3__45__cpo9iter_swapE
	.align		8
        /*00b0*/ 	.dword	_ZN40_INTERNAL_e57dc792_4_k_cu_526ab92c_347844cuda3std6ranges3__45__cpo4nextE
	.align		8
        /*00b8*/ 	.dword	_ZN40_INTERNAL_e57dc792_4_k_cu_526ab92c_347844cuda3std6ranges3__45__cpo4prevE
	.align		8
        /*00c0*/ 	.dword	_ZN40_INTERNAL_e57dc792_4_k_cu_526ab92c_347844cuda3std6ranges3__45__cpo4dataE
	.align		8
        /*00c8*/ 	.dword	_ZN40_INTERNAL_e57dc792_4_k_cu_526ab92c_347844cuda3std6ranges3__45__cpo5cdataE
	.align		8
        /*00d0*/ 	.dword	_ZN40_INTERNAL_e57dc792_4_k_cu_526ab92c_347844cuda3std6ranges3__45__cpo4sizeE
	.align		8
        /*00d8*/ 	.dword	_ZN40_INTERNAL_e57dc792_4_k_cu_526ab92c_347844cuda3std6ranges3__45__cpo5ssizeE
	.align		8
        /*00e0*/ 	.dword	_ZN40_INTERNAL_e57dc792_4_k_cu_526ab92c_347844cuda3std6ranges3__45__cpo8distanceE
	.align		8
        /*00e8*/ 	.dword	_ZN40_INTERNAL_e57dc792_4_k_cu_526ab92c_347846thrust24THRUST_300001_SM_1000_NS6system6detail10sequential3seqE
	.align		8
        /*00f0*/ 	.dword	_ZN40_INTERNAL_e57dc792_4_k_cu_526ab92c_347846thrust24THRUST_300001_SM_1000_NS12placeholders2_1E
	.align		8
        /*00f8*/ 	.dword	_ZN40_INTERNAL_e57dc792_4_k_cu_526ab92c_347846thrust24THRUST_300001_SM_1000_NS12placeholders2_2E
	.align		8
        /*0100*/ 	.dword	_ZN40_INTERNAL_e57dc792_4_k_cu_526ab92c_347846thrust24THRUST_300001_SM_1000_NS12placeholders2_3E
	.align		8
        /*0108*/ 	.dword	_ZN40_INTERNAL_e57dc792_4_k_cu_526ab92c_347846thrust24THRUST_300001_SM_1000_NS12placeholders2_4E
	.align		8
        /*0110*/ 	.dword	_ZN40_INTERNAL_e57dc792_4_k_cu_526ab92c_347846thrust24THRUST_300001_SM_1000_NS12placeholders2_5E
	.align		8
        /*0118*/ 	.dword	_ZN40_INTERNAL_e57dc792_4_k_cu_526ab92c_347846thrust24THRUST_300001_SM_1000_NS12placeholders2_6E
	.align		8
        /*0120*/ 	.dword	_ZN40_INTERNAL_e57dc792_4_k_cu_526ab92c_347846thrust24THRUST_300001_SM_1000_NS12placeholders2_7E
	.align		8
        /*0128*/ 	.dword	_ZN40_INTERNAL_e57dc792_4_k_cu_526ab92c_347846thrust24THRUST_300001_SM_1000_NS12placeholders2_8E
	.align		8
        /*0130*/ 	.dword	_ZN40_INTERNAL_e57dc792_4_k_cu_526ab92c_347846thrust24THRUST_300001_SM_1000_NS12placeholders2_9E
	.align		8
        /*0138*/ 	.dword	_ZN40_INTERNAL_e57dc792_4_k_cu_526ab92c_347846thrust24THRUST_300001_SM_1000_NS12placeholders3_10E


//--------------------- .text._ZN3cub18CUB_300001_SM_10006detail11EmptyKernelIvEEvv --------------------------
	.section	.text._ZN3cub18CUB_300001_SM_10006detail11EmptyKernelIvEEvv,"ax",@progbits
	.align	128
        .global         _ZN3cub18CUB_300001_SM_10006detail11EmptyKernelIvEEvv
        .type           _ZN3cub18CUB_300001_SM_10006detail11EmptyKernelIvEEvv,@function
        .size           _ZN3cub18CUB_300001_SM_10006detail11EmptyKernelIvEEvv,(.L_x_1 - _ZN3cub18CUB_300001_SM_10006detail11EmptyKernelIvEEvv)
        .other          _ZN3cub18CUB_300001_SM_10006detail11EmptyKernelIvEEvv,@"STO_CUDA_ENTRY STV_DEFAULT"
_ZN3cub18CUB_300001_SM_10006detail11EmptyKernelIvEEvv:
.text._ZN3cub18CUB_300001_SM_10006detail11EmptyKernelIvEEvv:
[----:B------:R-:W-:Y:S01]  /*0000*/  LDC R1, c[0x0][0x37c] ;  /* 0x0000df00ff017b82 */ /* 0x000fe20000000800 */
[----:B------:R-:W-:Y:S05]  /*0010*/  EXIT ;  /* 0x000000000000794d */ /* 0x000fea0003800000 */
.L_x_0:
[----:B------:R-:W-:-:S00]  /*0020*/  BRA `(.L_x_0) ;  /* 0xfffffffc00fc7947 */ /* 0x000fc0000383ffff */
[----:B------:R-:W-:-:S00]  /*0030*/  NOP ;  /* 0x0000000000007918 */ /* 0x000fc00000000000 */
        /* <DEDUP_REMOVED lines=12> */
.L_x_1:


//--------------------- .nv.shared.reserved.0     --------------------------
	.section	.nv.shared.reserved.0,"aw",@nobits
	.weak		__nv_reservedSMEM_offset_0_alias
	.size		__nv_reservedSMEM_offset_0_alias, 0, 64
	.other		__nv_reservedSMEM_offset_0_alias,@"STO_CUDA_RESERVED_SHARED STV_DEFAULT"
__nv_reservedSMEM_offset_0_alias:
	.zero		0
	.zero		64


//--------------------- .nv.global                --------------------------
	.section	.nv.global,"aw",@nobits
.nv.global:
	.type		_ZN40_INTERNAL_e57dc792_4_k_cu_526ab92c_347846thrust24THRUST_300001_SM_1000_NS12placeholders2_5E,@object
	.size		_ZN40_INTERNAL_e57dc792_4_k_cu_526ab92c_347846thrust24THRUST_300001_SM_1000_NS12placeholders2_5E,(_ZN40_INTERNAL_e57dc792_4_k_cu_526ab92c_347844cuda3std3__45__cpo6cbeginE - _ZN40_INTERNAL_e57dc792_4_k_cu_526ab92c_347846thrust24THRUST_300001_SM_1000_NS12placeholders2_5E)
_ZN40_INTERNAL_e57dc792_4_k_cu_526ab92c_347846thrust24THRUST_300001_SM_1000_NS12placeholders2_5E:
	.zero		1
	.type		_ZN40_INTERNAL_e57dc792_4_k_cu_526ab92c_347844cuda3std3__45__cpo6cbeginE,@object
	.size		_ZN40_INTERNAL_e57dc792_4_k_cu_526ab92c_347844cuda3std3__45__cpo6cbeginE,(_ZN40_INTERNAL_e57dc792_4_k_cu_526ab92c_347844cuda3std6ranges3__45__cpo6cbeginE - _ZN40_INTERNAL_e57dc792_4_k_cu_526ab92c_347844cuda3std3__45__cpo6cbeginE)
_ZN40_INTERNAL_e57dc792_4_k_cu_526ab92c_347844cuda3std3__45__cpo6cbeginE:
	.zero		1
	.type		_ZN40_INTERNAL_e57dc792_4_k_cu_526ab92c_347844cuda3std6ranges3__45__cpo6cbeginE,@object
	.size		_ZN40_INTERNAL_e57dc792_4_k_cu_526ab92c_347844cuda3std6ranges3__45__cpo6cbeginE,(_ZN40_INTERNAL_e57dc792_4_k_cu_526ab92c_347844cuda3std3__48in_placeE - _ZN40_INTERNAL_e57dc792_4_k_cu_526ab92c_347844cuda3std6ranges3__45__cpo6cbeginE)
_ZN40_INTERNAL_e57dc792_4_k_cu_526ab92c_347844cuda3std6ranges3__45__cpo6cbeginE:
	.zero		1
	.type		_ZN40_INTERNAL_e57dc792_4_k_cu_526ab92c_347844cuda3std3__48in_placeE,@object
	.size		_ZN40_INTERNAL_e57dc792_4_k_cu_526ab92c_347844cuda3std3__48in_placeE,(_ZN40_INTERNAL_e57dc792_4_k_cu_526ab92c_347844cuda3std6ranges3__45__cpo4sizeE - _ZN40_INTERNAL_e57dc792_4_k_cu_526ab92c_347844cuda3std3__48in_placeE)
_ZN40_INTERNAL_e57dc792_4_k_cu_526ab92c_347844cuda3std3__48in_placeE:
	.zero		1
	.type		_ZN40_INTERNAL_e57dc792_4_k_cu_526ab92c_347844cuda3std6ranges3__45__cpo4sizeE,@object
	.size		_ZN40_INTERNAL_e57dc792_4_k_cu_526ab92c_347844cuda3std6ranges3__45__cpo4sizeE,(_ZN40_INTERNAL_e57dc792_4_k_cu_526ab92c_347846thrust24THRUST_300001_SM_1000_NS12placeholders2_9E - _ZN40_INTERNAL_e57dc792_4_k_cu_526ab92c_347844cuda3std6ranges3__45__cpo4sizeE)
_ZN40_INTERNAL_e57dc792_4_k_cu_526ab92c_347844cuda3std6ranges3__45__cpo4sizeE:
	.zero		1
	.type		_ZN40_INTERNAL_e57dc792_4_k_cu_526ab92c_347846thrust24THRUST_300001_SM_1000_NS12placeholders2_9E,@object
	.size		_ZN40_INTERNAL_e57dc792_4_k_cu_526ab92c_347846thrust24THRUST_300001_SM_1000_NS12placeholders2_9E,(_ZN40_INTERNAL_e57dc792_4_k_cu_526ab92c_347844cuda3std3__45__cpo7crbeginE - _ZN40_INTERNAL_e57dc792_4_k_cu_526ab92c_347846thrust24THRUST_300001_SM_1000_NS12placeholders2_9E)
_ZN40_INTERNAL_e57dc792_4_k_cu_526ab92c_347846thrust24THRUST_300001_SM_1000_NS12placeholders2_9E:
	.zero		1
	.type		_ZN40_INTERNAL_e57dc792_4_k_cu_526ab92c_347844cuda3std3__45__cpo7crbeginE,@object
	.size		_ZN40_INTERNAL_e57dc792_4_k_cu_526ab92c_347844cuda3std3__45__cpo7crbeginE,(_ZN40_INTERNAL_e57dc792_4_k_cu_526ab92c_347844cuda3std6ranges3__45__cpo4nextE - _ZN40_INTERNAL_e57dc792_4_k_cu_526ab92c_347844cuda3std3__45__cpo7crbeginE)
_ZN40_INTERNAL_e57dc792_4_k_cu_526ab92c_347844cuda3std3__45__cpo7crbeginE:
	.zero		1
	.type		_ZN40_INTERNAL_e57dc792_4_k_cu_526ab92c_347844cuda3std6ranges3__45__cpo4nextE,@object
	.size		_ZN40_INTERNAL_e57dc792_4_k_cu_526ab92c_347844cuda3std6ranges3__45__cpo4nextE,(_ZN40_INTERNAL_e57dc792_4_k_cu_526ab92c_347844cuda3std6ranges3__45__cpo4swapE - _ZN40_INTERNAL_e57dc792_4_k_cu_526ab92c_347844cuda3std6ranges3__45__cpo4nextE)
_ZN40_INTERNAL_e57dc792_4_k_cu_526ab92c_347844cuda3std6ranges3__45__cpo4nextE:
	.zero		1
	.type		_ZN40_INTERNAL_e57dc792_4_k_cu_526ab92c_347844cuda3std6ranges3__45__cpo4swapE,@object
	.size		_ZN40_INTERNAL_e57dc792_4_k_cu_526ab92c_347844cuda3std6ranges3__45__cpo4swapE,(_ZN40_INTERNAL_e57dc792_4_k_cu_526ab92c_347846thrust24THRUST_300001_SM_1000_NS12placeholders2_1E - _ZN40_INTERNAL_e57dc792_4_k_cu_526ab92c_347844cuda3std6ranges3__45__cpo4swapE)
_ZN40_INTERNAL_e57dc792_4_k_cu_526ab92c_347844cuda3std6ranges3__45__cpo4swapE:
	.zero		1
	.type		_ZN40_INTERNAL_e57dc792_4_k_cu_526ab92c_347846thrust24THRUST_300001_SM_1000_NS12placeholders2_1E,@object
	.size		_ZN40_INTERNAL_e57dc792_4_k_cu_526ab92c_347846thrust24THRUST_300001_SM_1000_NS12placeholders2_1E,(_ZN40_INTERNAL_e57dc792_4_k_cu_526ab92c_347846thrust24THRUST_300001_SM_1000_NS12placeholders2_3E - _ZN40_INTERNAL_e57dc792_4_k_cu_526ab92c_347846thrust24THRUST_300001_SM_1000_NS12placeholders2_1E)
_ZN40_INTERNAL_e57dc792_4_k_cu_526ab92c_347846thrust24THRUST_300001_SM_1000_NS12placeholders2_1E:
	.zero		1
	.type		_ZN40_INTERNAL_e57dc792_4_k_cu_526ab92c_347846thrust24THRUST_300001_SM_1000_NS12placeholders2_3E,@object
	.size		_ZN40_INTERNAL_e57dc792_4_k_cu_526ab92c_347846thrust24THRUST_300001_SM_1000_NS12placeholders2_3E,(_ZN40_INTERNAL_e57dc792_4_k_cu_526ab92c_347844cuda3std3__45__cpo5beginE - _ZN40_INTERNAL_e57dc792_4_k_cu_526ab92c_347846thrust24THRUST_300001_SM_1000_NS12placeholders2_3E)
_ZN40_INTERNAL_e57dc792_4_k_cu_526ab92c_347846thrust24THRUST_300001_SM_1000_NS12placeholders2_3E:
	.zero		1
	.type		_ZN40_INTERNAL_e57dc792_4_k_cu_526ab92c_347844cuda3std3__45__cpo5beginE,@object
	.size		_ZN40_INTERNAL_e57dc792_4_k_cu_526ab92c_347844cuda3std3__45__cpo5beginE,(_ZN40_INTERNAL_e57dc792_4_k_cu_526ab92c_347844cuda3std6ranges3__45__cpo5beginE - _ZN40_INTERNAL_e57dc792_4_k_cu_526ab92c_347844cuda3std3__45__cpo5beginE)
_ZN40_INTERNAL_e57dc792_4_k_cu_526ab92c_347844cuda3std3__45__cpo5beginE:
	.zero		1
	.type		_ZN40_INTERNAL_e57dc792_4_k_cu_526ab92c_347844cuda3std6ranges3__45__cpo5beginE,@object
	.size		_ZN40_INTERNAL_e57dc792_4_k_cu_526ab92c_347844cuda3std6ranges3__45__cpo5beginE,(_ZN40_INTERNAL_e57dc792_4_k_cu_526ab92c_347844cuda3std3__442_GLOBAL__N__e57dc792_4_k_cu_526ab92c_347846ignoreE - _ZN40_INTERNAL_e57dc792_4_k_cu_526ab92c_347844cuda3std6ranges3__45__cpo5beginE)
_ZN40_INTERNAL_e57dc792_4_k_cu_526ab92c_347844cuda3std6ranges3__45__cpo5beginE:
	.zero		1
	.type		_ZN40_INTERNAL_e57dc792_4_k_cu_526ab92c_347844cuda3std3__442_GLOBAL__N__e57dc792_4_k_cu_526ab92c_347846ignoreE,@object
	.size		_ZN40_INTERNAL_e57dc792_4_k_cu_526ab92c_347844cuda3std3__442_GLOBAL__N__e57dc792_4_k_cu_526ab92c_347846ignoreE,(_ZN40_INTERNAL_e57dc792_4_k_cu_526ab92c_347844cuda3std6ranges3__45__cpo4dataE - _ZN40_INTERNAL_e57dc792_4_k_cu_526ab92c_347844cuda3std3__442_GLOBAL__N__e57dc792_4_k_cu_526ab92c_347846ignoreE)
_ZN40_INTERNAL_e57dc792_4_k_cu_526ab92c_347844cuda3std3__442_GLOBAL__N__e57dc792_4_k_cu_526ab92c_347846ignoreE:
	.zero		1
	.type		_ZN40_INTERNAL_e57dc792_4_k_cu_526ab92c_347844cuda3std6ranges3__45__cpo4dataE,@object
	.size		_ZN40_INTERNAL_e57dc792_4_k_cu_526ab92c_347844cuda3std6ranges3__45__cpo4dataE,(_ZN40_INTERNAL_e57dc792_4_k_cu_526ab92c_347846thrust24THRUST_300001_SM_1000_NS12placeholders2_7E - _ZN40_INTERNAL_e57dc792_4_k_cu_526ab92c_347844cuda3std6ranges3__45__cpo4dataE)
_ZN40_INTERNAL_e57dc792_4_k_cu_526ab92c_347844cuda3std6ranges3__45__cpo4dataE:
	.zero		1
	.type		_ZN40_INTERNAL_e57dc792_4_k_cu_526ab92c_347846thrust24THRUST_300001_SM_1000_NS12placeholders2_7E,@object
	.size		_ZN40_INTERNAL_e57dc792_4_k_cu_526ab92c_347846thrust24THRUST_300001_SM_1000_NS12placeholders2_7E,(_ZN40_INTERNAL_e57dc792_4_k_cu_526ab92c_347844cuda3std3__45__cpo6rbeginE - _ZN40_INTERNAL_e57dc792_4_k_cu_526ab92c_347846thrust24THRUST_300001_SM_1000_NS12placeholders2_7E)
_ZN40_INTERNAL_e57dc792_4_k_cu_526ab92c_347846thrust24THRUST_300001_SM_1000_NS12placeholders2_7E:
	.zero		1
	.type		_ZN40_INTERNAL_e57dc792_4_k_cu_526ab92c_347844cuda3std3__45__cpo6rbeginE,@object
	.size		_ZN40_INTERNAL_e57dc792_4_k_cu_526ab92c_347844cuda3std3__45__cpo6rbeginE,(_ZN40_INTERNAL_e57dc792_4_k_cu_526ab92c_347844cuda3std6ranges3__45__cpo7advanceE - _ZN40_INTERNAL_e57dc792_4_k_cu_526ab92c_347844cuda3std3__45__cpo6rbeginE)
_ZN40_INTERNAL_e57dc792_4_k_cu_526ab92c_347844cuda3std3__45__cpo6rbeginE:
	.zero		1
	.type		_ZN40_INTERNAL_e57dc792_4_k_cu_526ab92c_347844cuda3std6ranges3__45__cpo7advanceE,@object
	.size		_ZN40_INTERNAL_e57dc792_4_k_cu_526ab92c_347844cuda3std6ranges3__45__cpo7advanceE,(_ZN40_INTERNAL_e57dc792_4_k_cu_526ab92c_347844cuda3std3__47nulloptE - _ZN40_INTERNAL_e57dc792_4_k_cu_526ab92c_347844cuda3std6ranges3__45__cpo7advanceE)
_ZN40_INTERNAL_e57dc792_4_k_cu_526ab92c_347844cuda3std6ranges3__45__cpo7advanceE:
	.zero		1
	.type		_ZN40_INTERNAL_e57dc792_4_k_cu_526ab92c_347844cuda3std3__47nulloptE,@object
	.size		_ZN40_INTERNAL_e57dc792_4_k_cu_526ab92c_347844cuda3std3__47nulloptE,(_ZN40_INTERNAL_e57dc792_4_k_cu_526ab92c_347844cuda3std6ranges3__45__cpo8distanceE - _ZN40_INTERNAL_e57dc792_4_k_cu_526ab92c_347844cuda3std3__47nulloptE)
_ZN40_INTERNAL_e57dc792_4_k_cu_526ab92c_347844cuda3std3__47nulloptE:
	.zero		1
	.type		_ZN40_INTERNAL_e57dc792_4_k_cu_526ab92c_347844cuda3std6ranges3__45__cpo8distanceE,@object
	.size		_ZN40_INTERNAL_e57dc792_4_k_cu_526ab92c_347844cuda3std6ranges3__45__cpo8distanceE,(_ZN40_INTERNAL_e57dc792_4_k_cu_526ab92c_347846thrust24THRUST_300001_SM_1000_NS12placeholders2_6E - _ZN40_INTERNAL_e57dc792_4_k_cu_526ab92c_347844cuda3std6ranges3__45__cpo8distanceE)
_ZN40_INTERNAL_e57dc792_4_k_cu_526ab92c_347844cuda3std6ranges3__45__cpo8distanceE:
	.zero		1
	.type		_ZN40_INTERNAL_e57dc792_4_k_cu_526ab92c_347846thrust24THRUST_300001_SM_1000_NS12placeholders2_6E,@object
	.size		_ZN40_INTERNAL_e57dc792_4_k_cu_526ab92c_347846thrust24THRUST_300001_SM_1000_NS12placeholders2_6E,(_ZN40_INTERNAL_e57dc792_4_k_cu_526ab92c_347844cuda3std3__45__cpo4cendE - _ZN40_INTERNAL_e57dc792_4_k_cu_526ab92c_347846thrust24THRUST_300001_SM_1000_NS12placeholders2_6E)
_ZN40_INTERNAL_e57dc792_4_k_cu_526ab92c_347846thrust24THRUST_300001_SM_1000_NS12placeholders2_6E:
	.zero		1
	.type		_ZN40_INTERNAL_e57dc792_4_k_cu_526ab92c_347844cuda3std3__45__cpo4cendE,@object
	.size		_ZN40_INTERNAL_e57dc792_4_k_cu_526ab92c_347844cuda3std3__45__cpo4cendE,(_ZN40_INTERNAL_e57dc792_4_k_cu_526ab92c_347844cuda3std6ranges3__45__cpo4cendE - _ZN40_INTERNAL_e57dc792_4_k_cu_526ab92c_347844cuda3std3__45__cpo4cendE)
_ZN40_INTERNAL_e57dc792_4_k_cu_526ab92c_347844cuda3std3__45__cpo4cendE:
	.zero		1
	.type		_ZN40_INTERNAL_e57dc792_4_k_cu_526ab92c_347844cuda3std6ranges3__45__cpo4cendE,@object
	.size		_ZN40_INTERNAL_e57dc792_4_k_cu_526ab92c_347844cuda3std6ranges3__45__cpo4cendE,(_ZN40_INTERNAL_e57dc792_4_k_cu_526ab92c_347844cuda3std3__420unreachable_sentinelE - _ZN40_INTERNAL_e57dc792_4_k_cu_526ab92c_347844cuda3std6ranges3__45__cpo4cendE)
_ZN40_INTERNAL_e57dc792_4_k_cu_526ab92c_347844cuda3std6ranges3__45__cpo4cendE:
	.zero		1
	.type		_ZN40_INTERNAL_e57dc792_4_k_cu_526ab92c_347844cuda3std3__420unreachable_sentinelE,@object
	.size		_ZN40_INTERNAL_e57dc792_4_k_cu_526ab92c_347844cuda3std3__420unreachable_sentinelE,(_ZN40_INTERNAL_e57dc792_4_k_cu_526ab92c_347844cuda3std6ranges3__45__cpo5ssizeE - _ZN40_INTERNAL_e57dc792_4_k_cu_526ab92c_347844cuda3std3__420unreachable_sentinelE)
_ZN40_INTERNAL_e57dc792_4_k_cu_526ab92c_347844cuda3std3__420unreachable_sentinelE:
	.zero		1
	.type		_ZN40_INTERNAL_e57dc792_4_k_cu_526ab92c_347844cuda3std6ranges3__45__cpo5ssizeE,@object
	.size		_ZN40_INTERNAL_e57dc792_4_k_cu_526ab92c_347844cuda3std6ranges3__45__cpo5ssizeE,(_ZN40_INTERNAL_e57dc792_4_k_cu_526ab92c_347846thrust24THRUST_300001_SM_1000_NS12placeholders3_10E - _ZN40_INTERNAL_e57dc792_4_k_cu_526ab92c_347844cuda3std6ranges3__45__cpo5ssizeE)
_ZN40_INTERNAL_e57dc792_4_k_cu_526ab92c_347844cuda3std6ranges3__45__cpo5ssizeE:
	.zero		1
	.type		_ZN40_INTERNAL_e57dc792_4_k_cu_526ab92c_347846thrust24THRUST_300001_SM_1000_NS12placeholders3_10E,@object
	.size		_ZN40_INTERNAL_e57dc792_4_k_cu_526ab92c_347846thrust24THRUST_300001_SM_1000_NS12placeholders3_10E,(_ZN40_INTERNAL_e57dc792_4_k_cu_526ab92c_347844cuda3std3__45__cpo5crendE - _ZN40_INTERNAL_e57dc792_4_k_cu_526ab92c_347846thrust24THRUST_300001_SM_1000_NS12placeholders3_10E)
_ZN40_INTERNAL_e57dc792_4_k_cu_526ab92c_347846thrust24THRUST_300001_SM_1000_NS12placeholders3_10E:
	.zero		1
	.type		_ZN40_INTERNAL_e57dc792_4_k_cu_526ab92c_347844cuda3std3__45__cpo5crendE,@object
	.size		_ZN40_INTERNAL_e57dc792_4_k_cu_526ab92c_347844cuda3std3__45__cpo5crendE,(_ZN40_INTERNAL_e57dc792_4_k_cu_526ab92c_347844cuda3std6ranges3__45__cpo4prevE - _ZN40_INTERNAL_e57dc792_4_k_cu_526ab92c_347844cuda3std3__45__cpo5crendE)
_ZN40_INTERNAL_e57dc792_4_k_cu_526ab92c_347844cuda3std3__45__cpo5crendE:
	.zero		1
	.type		_ZN40_INTERNAL_e57dc792_4_k_cu_526ab92c_347844cuda3std6ranges3__45__cpo4prevE,@object
	.size		_ZN40_INTERNAL_e57dc792_4_k_cu_526ab92c_347844cuda3std6ranges3__45__cpo4prevE,(_ZN40_INTERNAL_e57dc792_4_k_cu_526ab92c_347844cuda3std6ranges3__45__cpo9iter_moveE - _ZN40_INTERNAL_e57dc792_4_k_cu_526ab92c_347844cuda3std6ranges3__45__cpo4prevE)
_ZN40_INTERNAL_e57dc792_4_k_cu_526ab92c_347844cuda3std6ranges3__45__cpo4prevE:
	.zero		1
	.type		_ZN40_INTERNAL_e57dc792_4_k_cu_526ab92c_347844cuda3std6ranges3__45__cpo9iter_moveE,@object
	.size		_ZN40_INTERNAL_e57dc792_4_k_cu_526ab92c_347844cuda3std6ranges3__45__cpo9iter_moveE,(_ZN40_INTERNAL_e57dc792_4_k_cu_526ab92c_347846thrust24THRUST_300001_SM_1000_NS12placeholders2_2E - _ZN40_INTERNAL_e57dc792_4_k_cu_526ab92c_347844cuda3std6ranges3__45__cpo9iter_moveE)
_ZN40_INTERNAL_e57dc792_4_k_cu_526ab92c_347844cuda3std6ranges3__45__cpo9iter_moveE:
	.zero		1
	.type		_ZN40_INTERNAL_e57dc792_4_k_cu_526ab92c_347846thrust24THRUST_300001_SM_1000_NS12placeholders2_2E,@object
	.size		_ZN40_INTERNAL_e57dc792_4_k_cu_526ab92c_347846thrust24THRUST_300001_SM_1000_NS12placeholders2_2E,(_ZN40_INTERNAL_e57dc792_4_k_cu_526ab92c_347846thrust24THRUST_300001_SM_1000_NS12placeholders2_4E - _ZN40_INTERNAL_e57dc792_4_k_cu_526ab92c_347846thrust24THRUST_300001_SM_1000_NS12placeholders2_2E)
_ZN40_INTERNAL_e57dc792_4_k_cu_526ab92c_347846thrust24THRUST_300001_SM_1000_NS12placeholders2_2E:
	.zero		1
	.type		_ZN40_INTERNAL_e57dc792_4_k_cu_526ab92c_347846thrust24THRUST_300001_SM_1000_NS12placeholders2_4E,@object
	.size		_ZN40_INTERNAL_e57dc792_4_k_cu_526ab92c_347846thrust24THRUST_300001_SM_1000_NS12placeholders2_4E,(_ZN40_INTERNAL_e57dc792_4_k_cu_526ab92c_347844cuda3std3__45__cpo3endE - _ZN40_INTERNAL_e57dc792_4_k_cu_526ab92c_347846thrust24THRUST_300001_SM_1000_NS12placeholders2_4E)
_ZN40_INTERNAL_e57dc792_4_k_cu_526ab92c_347846thrust24THRUST_300001_SM_1000_NS12placeholders2_4E:
	.zero		1
	.type		_ZN40_INTERNAL_e57dc792_4_k_cu_526ab92c_347844cuda3std3__45__cpo3endE,@object
	.size		_ZN40_INTERNAL_e57dc792_4_k_cu_526ab92c_347844cuda3std3__45__cpo3endE,(_ZN40_INTERNAL_e57dc792_4_k_cu_526ab92c_347844cuda3std6ranges3__45__cpo3endE - _ZN40_INTERNAL_e57dc792_4_k_cu_526ab92c_347844cuda3std3__45__cpo3endE)
_ZN40_INTERNAL_e57dc792_4_k_cu_526ab92c_347844cuda3std3__45__cpo3endE:
	.zero		1
	.type		_ZN40_INTERNAL_e57dc792_4_k_cu_526ab92c_347844cuda3std6ranges3__45__cpo3endE,@object
	.size		_ZN40_INTERNAL_e57dc792_4_k_cu_526ab92c_347844cuda3std6ranges3__45__cpo3endE,(_ZN40_INTERNAL_e57dc792_4_k_cu_526ab92c_347844cuda3std3__419piecewise_constructE - _ZN40_INTERNAL_e57dc792_4_k_cu_526ab92c_347844cuda3std6ranges3__45__cpo3endE)
_ZN40_INTERNAL_e57dc792_4_k_cu_526ab92c_347844cuda3std6ranges3__45__cpo3endE:
	.zero		1
	.type		_ZN40_INTERNAL_e57dc792_4_k_cu_526ab92c_347844cuda3std3__419piecewise_constructE,@object
	.size		_ZN40_INTERNAL_e57dc792_4_k_cu_526ab92c_347844cuda3std3__419piecewise_constructE,(_ZN40_INTERNAL_e57dc792_4_k_cu_526ab92c_347844cuda3std6ranges3__45__cpo5cdataE - _ZN40_INTERNAL_e57dc792_4_k_cu_526ab92c_347844cuda3std3__419piecewise_constructE)
_ZN40_INTERNAL_e57dc792_4_k_cu_526ab92c_347844cuda3std3__419piecewise_constructE:
	.zero		1
	.type		_ZN40_INTERNAL_e57dc792_4_k_cu_526ab92c_347844cuda3std6ranges3__45__cpo5cdataE,@object
	.size		_ZN40_INTERNAL_e57dc792_4_k_cu_526ab92c_347844cuda3std6ranges3__45__cpo5cdataE,(_ZN40_INTERNAL_e57dc792_4_k_cu_526ab92c_347846thrust24THRUST_300001_SM_1000_NS12placeholders2_8E - _ZN40_INTERNAL_e57dc792_4_k_cu_526ab92c_347844cuda3std6ranges3__45__cpo5cdataE)
_ZN40_INTERNAL_e57dc792_4_k_cu_526ab92c_347844cuda3std6ranges3__45__cpo5cdataE:
	.zero		1
	.type		_ZN40_INTERNAL_e57dc792_4_k_cu_526ab92c_347846thrust24THRUST_300001_SM_1000_NS12placeholders2_8E,@object
	.size		_ZN40_INTERNAL_e57dc792_4_k_cu_526ab92c_347846thrust24THRUST_300001_SM_1000_NS12placeholders2_8E,(_ZN40_INTERNAL_e57dc792_4_k_cu_526ab92c_347844cuda3std3__45__cpo4rendE - _ZN40_INTERNAL_e57dc792_4_k_cu_526ab92c_347846thrust24THRUST_300001_SM_1000_NS12placeholders2_8E)
_ZN40_INTERNAL_e57dc792_4_k_cu_526ab92c_347846thrust24THRUST_300001_SM_1000_NS12placeholders2_8E:
	.zero		1
	.type		_ZN40_INTERNAL_e57dc792_4_k_cu_526ab92c_347844cuda3std3__45__cpo4rendE,@object
	.size		_ZN40_INTERNAL_e57dc792_4_k_cu_526ab92c_347844cuda3std3__45__cpo4rendE,(_ZN40_INTERNAL_e57dc792_4_k_cu_526ab92c_347844cuda3std6ranges3__45__cpo9iter_swapE - _ZN40_INTERNAL_e57dc792_4_k_cu_526ab92c_347844cuda3std3__45__cpo4rendE)
_ZN40_INTERNAL_e57dc792_4_k_cu_526ab92c_347844cuda3std3__45__cpo4rendE:
	.zero		1
	.type		_ZN40_INTERNAL_e57dc792_4_k_cu_526ab92c_347844cuda3std6ranges3__45__cpo9iter_swapE,@object
	.size		_ZN40_INTERNAL_e57dc792_4_k_cu_526ab92c_347844cuda3std6ranges3__45__cpo9iter_swapE,(_ZN40_INTERNAL_e57dc792_4_k_cu_526ab92c_347844cuda3std3__48unexpectE - _ZN40_INTERNAL_e57dc792_4_k_cu_526ab92c_347844cuda3std6ranges3__45__cpo9iter_swapE)
_ZN40_INTERNAL_e57dc792_4_k_cu_526ab92c_347844cuda3std6ranges3__45__cpo9iter_swapE:
	.zero		1
	.type		_ZN40_INTERNAL_e57dc792_4_k_cu_526ab92c_347844cuda3std3__48unexpectE,@object
	.size		_ZN40_INTERNAL_e57dc792_4_k_cu_526ab92c_347844cuda3std3__48unexpectE,(_ZN40_INTERNAL_e57dc792_4_k_cu_526ab92c_347846thrust24THRUST_300001_SM_1000_NS6system6detail10sequential3seqE - _ZN40_INTERNAL_e57dc792_4_k_cu_526ab92c_347844cuda3std3__48unexpectE)
_ZN40_INTERNAL_e57dc792_4_k_cu_526ab92c_347844cuda3std3__48unexpectE:
	.zero		1
	.type		_ZN40_INTERNAL_e57dc792_4_k_cu_526ab92c_347846thrust24THRUST_300001_SM_1000_NS6system6detail10sequential3seqE,@object
	.size		_ZN40_INTERNAL_e57dc792_4_k_cu_526ab92c_347846thrust24THRUST_300001_SM_1000_NS6system6detail10sequential3seqE,(.L_29 - _ZN40_INTERNAL_e57dc792_4_k_cu_526ab92c_347846thrust24THRUST_300001_SM_1000_NS6system6detail10sequential3seqE)
_ZN40_INTERNAL_e57dc792_4_k_cu_526ab92c_347846thrust24THRUST_300001_SM_1000_NS6system6detail10sequential3seqE:
	.zero		1
.L_29:


//--------------------- .nv.constant0._ZN3cub18CUB_300001_SM_10006detail11EmptyKernelIvEEvv --------------------------
	.section	.nv.constant0._ZN3cub18CUB_300001_SM_10006detail11EmptyKernelIvEEvv,"a",@progbits
	.sectionflags	@""
	.align	4
.nv.constant0._ZN3cub18CUB_300001_SM_10006detail11EmptyKernelIvEEvv:
	.zero		896


//--------------------- SYMBOLS --------------------------

	.type		.nv.reservedSmem.offset0,@object
	.size		.nv.reservedSmem.offset0,0x4
